//
// Generated by NVIDIA NVVM Compiler
//
// Compiler Build ID: CL-36424714
// Cuda compilation tools, release 13.0, V13.0.88
// Based on NVVM 20.0.0
//

.version 9.0
.target sm_100
.address_size 64

	// .globl	default_function_kernel

.visible .entry default_function_kernel(
	.param .u64 .ptr .align 1 default_function_kernel_param_0,
	.param .u64 .ptr .align 1 default_function_kernel_param_1
)
.maxntid 32
{
	.reg .pred 	%p<4>;
	.reg .b32 	%r<8>;
	.reg .b32 	%f<20>;
	.reg .b64 	%rd<8>;

	ld.param.u64 	%rd1, [default_function_kernel_param_0];
	ld.param.u64 	%rd2, [default_function_kernel_param_1];
	mov.u32 	%r1, %ctaid.x;
	shl.b32 	%r3, %r1, 4;
	mov.u32 	%r2, %tid.x;
	shr.u32 	%r4, %r2, 1;
	or.b32  	%r5, %r3, %r4;
	setp.gt.u32 	%p1, %r5, 5444;
	@%p1 bra 	$L__BB0_2;
	cvta.to.global.u64 	%rd3, %rd2;
	cvta.to.global.u64 	%rd4, %rd1;
	shl.b32 	%r6, %r1, 5;
	or.b32  	%r7, %r6, %r2;
	mul.wide.u32 	%rd5, %r7, 4;
	add.s64 	%rd6, %rd3, %rd5;
	ld.global.nc.f32 	%f1, [%rd6];
	abs.f32 	%f2, %f1;
	setp.gt.f32 	%p2, %f2, 0f3F800000;
	rcp.approx.ftz.f32 	%f3, %f2;
	selp.f32 	%f4, %f3, %f2, %p2;
	mul.f32 	%f5, %f4, %f4;
	fma.rn.f32 	%f6, %f5, 0f3B2090AA, 0fBC6BE14F;
	fma.rn.f32 	%f7, %f6, %f5, 0f3D23397E;
	fma.rn.f32 	%f8, %f7, %f5, 0fBD948A7A;
	fma.rn.f32 	%f9, %f8, %f5, 0f3DD76B21;
	fma.rn.f32 	%f10, %f9, %f5, 0fBE111E88;
	fma.rn.f32 	%f11, %f10, %f5, 0f3E4CAF60;
	fma.rn.f32 	%f12, %f11, %f5, 0fBEAAAA27;
	mul.f32 	%f13, %f5, %f12;
	fma.rn.f32 	%f14, %f13, %f4, %f4;
	neg.f32 	%f15, %f14;
	fma.rn.f32 	%f16, 0f3F6EE581, 0f3FD774EB, %f15;
	selp.f32 	%f17, %f16, %f14, %p2;
	setp.num.f32 	%p3, %f2, %f2;
	copysign.f32 	%f18, %f1, %f17;
	selp.f32 	%f19, %f18, %f17, %p3;
	add.s64 	%rd7, %rd4, %rd5;
	st.global.f32 	[%rd7], %f19;
$L__BB0_2:
	ret;

}


// ===== COMPILED SASS (sm_100) =====

	.target	sm_100

	.elftype	@"ET_EXEC"


//--------------------- .note.nv.tkinfo           --------------------------
	.section	.note.nv.tkinfo,"",@"SHT_NOTE"
	.sectionflags	@"SHF_NOTE_NV_TKINFO"
	.tkinfo
        /*0018*/ 	.word	0x00000002
        /*0030*/ 	.string	""
        /*0030*/ 	.string	"ptxas"
        /*0030*/ 	.string	"Cuda compilation tools, release 13.0, V13.0.88"
        /*0030*/ 	.string	"Build cuda_13.0.r13.0/compiler.36424714_0"
        /*0030*/ 	.string	"-arch sm_100 -m 64 "



//--------------------- .note.nv.cuinfo           --------------------------
	.section	.note.nv.cuinfo,"",@"SHT_NOTE"
	.sectionflags	@"SHF_NOTE_NV_CUINFO"
        /*0018*/ 	.short	0x0002
        /*001a*/ 	.short	0x0064
        /*001c*/ 	.short	0x0082
	.zero		2


//--------------------- .nv.info                  --------------------------
	.section	.nv.info,"",@"SHT_CUDA_INFO"
	.align	4


	//----- nvinfo : EIATTR_REGCOUNT
	.align		4
        /*0000*/ 	.byte	0x04, 0x2f
        /*0002*/ 	.short	(.L_1 - .L_0)
	.align		4
.L_0:
        /*0004*/ 	.word	index@(default_function_kernel)
        /*0008*/ 	.word	0x0000000c


	//----- nvinfo : EIATTR_FRAME_SIZE
	.align		4
.L_1:
        /*000c*/ 	.byte	0x04, 0x11
        /*000e*/ 	.short	(.L_3 - .L_2)
	.align		4
.L_2:
        /*0010*/ 	.word	index@(default_function_kernel)
        /*0014*/ 	.word	0x00000000


	//----- nvinfo : EIATTR_MIN_STACK_SIZE
	.align		4
.L_3:
        /*0018*/ 	.byte	0x04, 0x12
        /*001a*/ 	.short	(.L_5 - .L_4)
	.align		4
.L_4:
        /*001c*/ 	.word	index@(default_function_kernel)
        /*0020*/ 	.word	0x00000000
.L_5:


//--------------------- .nv.compat                --------------------------
	.section	.nv.compat,"",@"SHT_CUDA_COMPAT_INFO"
	.align	4
        /*0000*/ 	.byte	0x02, 0x09, 0x00, 0x00, 0x02, 0x02, 0x01, 0x00, 0x02, 0x05, 0x05, 0x00, 0x03, 0x07, 0x01, 0x01
        /*0010*/ 	.byte	0x02, 0x03, 0x00, 0x00, 0x02, 0x06, 0x01, 0x00, 0x04, 0x0b, 0x08, 0x00, 0x01, 0x00, 0x00, 0x00
        /*0020*/ 	.byte	0x00, 0x00, 0x00, 0x00


//--------------------- .nv.info.default_function_kernel --------------------------
	.section	.nv.info.default_function_kernel,"",@"SHT_CUDA_INFO"
	.sectionflags	@""
	.align	4


	//----- nvinfo : EIATTR_CUDA_API_VERSION
	.align		4
        /*0000*/ 	.byte	0x04, 0x37
        /*0002*/ 	.short	(.L_7 - .L_6)
.L_6:
        /*0004*/ 	.word	0x00000082


	//----- nvinfo : EIATTR_KPARAM_INFO
	.align		4
.L_7:
        /*0008*/ 	.byte	0x04, 0x17
        /*000a*/ 	.short	(.L_9 - .L_8)
.L_8:
        /*000c*/ 	.word	0x00000000
        /*0010*/ 	.short	0x0001
        /*0012*/ 	.short	0x0008
        /*0014*/ 	.byte	0x00, 0xf5, 0x21, 0x00


	//----- nvinfo : EIATTR_KPARAM_INFO
	.align		4
.L_9:
        /*0018*/ 	.byte	0x04, 0x17
        /*001a*/ 	.short	(.L_11 - .L_10)
.L_10:
        /*001c*/ 	.word	0x00000000
        /*0020*/ 	.short	0x0000
        /*0022*/ 	.short	0x0000
        /*0024*/ 	.byte	0x00, 0xf5, 0x21, 0x00


	//----- nvinfo : EIATTR_SPARSE_MMA_MASK
	.align		4
.L_11:
        /*0028*/ 	.byte	0x03, 0x50
        /*002a*/ 	.short	0x0000


	//----- nvinfo : EIATTR_MAXREG_COUNT
	.align		4
        /*002c*/ 	.byte	0x03, 0x1b
        /*002e*/ 	.short	0x00ff


	//----- nvinfo : EIATTR_MERCURY_ISA_VERSION
	.align		4
        /*0030*/ 	.byte	0x03, 0x5f
        /*0032*/ 	.short	0x0101


	//----- nvinfo : EIATTR_VRC_CTA_INIT_COUNT
	.align		4
        /*0034*/ 	.byte	0x02, 0x4a
	.zero		1
	.zero		1


	//----- nvinfo : EIATTR_EXIT_INSTR_OFFSETS
	.align		4
        /*0038*/ 	.byte	0x04, 0x1c
        /*003a*/ 	.short	(.L_13 - .L_12)


	//   ....[0]....
.L_12:
        /*003c*/ 	.word	0x00000070


	//   ....[1]....
        /*0040*/ 	.word	0x00000240


	//----- nvinfo : EIATTR_MAX_THREADS
	.align		4
.L_13:
        /*0044*/ 	.byte	0x04, 0x05
        /*0046*/ 	.short	(.L_15 - .L_14)
.L_14:
        /*0048*/ 	.word	0x00000020
        /*004c*/ 	.word	0x00000001
        /*0050*/ 	.word	0x00000001


	//----- nvinfo : EIATTR_CBANK_PARAM_SIZE
	.align		4
.L_15:
        /*0054*/ 	.byte	0x03, 0x19
        /*0056*/ 	.short	0x0010


	//----- nvinfo : EIATTR_PARAM_CBANK
	.align		4
        /*0058*/ 	.byte	0x04, 0x0a
        /*005a*/ 	.short	(.L_17 - .L_16)
	.align		4
.L_16:
        /*005c*/ 	.word	index@(.nv.constant0.default_function_kernel)
        /*0060*/ 	.short	0x0380
        /*0062*/ 	.short	0x0010


	//----- nvinfo : EIATTR_SW_WAR
	.align		4
.L_17:
        /*0064*/ 	.byte	0x04, 0x36
        /*0066*/ 	.short	(.L_19 - .L_18)
.L_18:
        /*0068*/ 	.word	0x00000008
.L_19:


//--------------------- .nv.callgraph             --------------------------
	.section	.nv.callgraph,"",@"SHT_CUDA_CALLGRAPH"
	.align	4
	.sectionentsize	8
	.align		4
        /*0000*/ 	.word	0x00000000
	.align		4
        /*0004*/ 	.word	0xffffffff
	.align		4
        /*0008*/ 	.word	0x00000000
	.align		4
        /*000c*/ 	.word	0xfffffffe
	.align		4
        /*0010*/ 	.word	0x00000000
	.align		4
        /*0014*/ 	.word	0xfffffffd
	.align		4
        /*0018*/ 	.word	0x00000000
	.align		4
        /*001c*/ 	.word	0xfffffffc


//--------------------- .text.default_function_kernel --------------------------
	.section	.text.default_function_kernel,"ax",@progbits
	.align	128
        .global         default_function_kernel
        .type           default_function_kernel,@function
        .size           default_function_kernel,(.L_x_1 - default_function_kernel)
        .other          default_function_kernel,@"STO_CUDA_ENTRY STV_DEFAULT"
default_function_kernel:
.text.default_function_kernel:
[----:B------:R-:W-:Y:S01]  /*0000*/  LDC R1, c[0x0][0x37c] ;  /* 0x0000df00ff017b82 */ /* 0x000fe20000000800 */
[----:B------:R-:W0:Y:S07]  /*0010*/  S2R R5, SR_TID.X ;  /* 0x0000000000057919 */ /* 0x000e2e0000002100 */
[----:B------:R-:W1:Y:S02]  /*0020*/  S2UR UR5, SR_CTAID.X ;  /* 0x00000000000579c3 */ /* 0x000e640000002500 */
[----:B-1----:R-:W-:Y:S01]  /*0030*/  USHF.L.U32 UR4, UR5, 0x4, URZ ;  /* 0x0000000405047899 */ /* 0x002fe200080006ff */
[----:B0-----:R-:W-:-:S05]  /*0040*/  SHF.R.U32.HI R0, RZ, 0x1, R5 ;  /* 0x00000001ff007819 */ /* 0x001fca0000011605 */
[----:B------:R-:W-:-:S04]  /*0050*/  LOP3.LUT R0, R0, UR4, RZ, 0xfc, !PT ;  /* 0x0000000400007c12 */ /* 0x000fc8000f8efcff */
[----:B------:R-:W-:-:S13]  /*0060*/  ISETP.GT.U32.AND P0, PT, R0, 0x1544, PT ;  /* 0x000015440000780c */ /* 0x000fda0003f04070 */
[----:B------:R-:W-:Y:S05]  /*0070*/  @P0 EXIT ;  /* 0x000000000000094d */ /* 0x000fea0003800000 */
[----:B------:R-:W0:Y:S01]  /*0080*/  LDC.64 R2, c[0x0][0x388] ;  /* 0x0000e200ff027b82 */ /* 0x000e220000000a00 */
[----:B------:R-:W1:Y:S01]  /*0090*/  LDCU.64 UR6, c[0x0][0x358] ;  /* 0x00006b00ff0677ac */ /* 0x000e620008000a00 */
[----:B------:R-:W-:-:S06]  /*00a0*/  USHF.L.U32 UR4, UR5, 0x5, URZ ;  /* 0x0000000505047899 */ /* 0x000fcc00080006ff */
[----:B------:R-:W-:-:S05]  /*00b0*/  LOP3.LUT R5, R5, UR4, RZ, 0xfc, !PT ;  /* 0x0000000405057c12 */ /* 0x000fca000f8efcff */
[----:B0-----:R-:W-:-:S05]  /*00c0*/  IMAD.WIDE.U32 R2, R5, 0x4, R2 ;  /* 0x0000000405027825 */ /* 0x001fca00078e0002 */
[----:B-1----:R0:W2:Y:S01]  /*00d0*/  LDG.E.CONSTANT R0, desc[UR6][R2.64] ;  /* 0x0000000602007981 */ /* 0x0020a2000c1e9900 */
[----:B------:R-:W-:Y:S01]  /*00e0*/  HFMA2 R9, -RZ, RZ, 0.890625, -0.00056934356689453125 ;  /* 0x3b2090aaff097431 */ /* 0x000fe200000001ff */
[----:B------:R-:W-:Y:S01]  /*00f0*/  MOV R6, 0x3f6ee581 ;  /* 0x3f6ee58100067802 */ /* 0x000fe20000000f00 */
[----:B0-----:R-:W0:Y:S02]  /*0100*/  LDC.64 R2, c[0x0][0x380] ;  /* 0x0000e000ff027b82 */ /* 0x001e240000000a00 */
[----:B0-----:R-:W-:Y:S01]  /*0110*/  IMAD.WIDE.U32 R2, R5, 0x4, R2 ;  /* 0x0000000405027825 */ /* 0x001fe200078e0002 */
[----:B--2---:R-:W0:Y:S01]  /*0120*/  MUFU.RCP R7, |R0| ;  /* 0x4000000000077308 */ /* 0x004e220000001000 */
[----:B------:R-:W-:-:S04]  /*0130*/  FSETP.GT.AND P0, PT, |R0|, 1, PT ;  /* 0x3f8000000000780b */ /* 0x000fc80003f04200 */
[----:B0-----:R-:W-:-:S05]  /*0140*/  FSEL R7, R7, |R0|, P0 ;  /* 0x4000000007077208 */ /* 0x001fca0000000000 */
[----:B------:R-:W-:-:S04]  /*0150*/  FMUL R4, R7, R7 ;  /* 0x0000000707047220 */ /* 0x000fc80000400000 */
[----:B------:R-:W-:-:S04]  /*0160*/  FFMA R9, R4, R9, -0.014396979473531246185 ;  /* 0xbc6be14f04097423 */ /* 0x000fc80000000009 */
[----:B------:R-:W-:-:S04]  /*0170*/  FFMA R9, R4, R9, 0.039849750697612762451 ;  /* 0x3d23397e04097423 */ /* 0x000fc80000000009 */
[----:B------:R-:W-:-:S04]  /*0180*/  FFMA R9, R4, R9, -0.072529748082160949707 ;  /* 0xbd948a7a04097423 */ /* 0x000fc80000000009 */
[----:B------:R-:W-:-:S04]  /*0190*/  FFMA R9, R4, R9, 0.10518480092287063599 ;  /* 0x3dd76b2104097423 */ /* 0x000fc80000000009 */
[----:B------:R-:W-:-:S04]  /*01a0*/  FFMA R9, R4, R9, -0.14171802997589111328 ;  /* 0xbe111e8804097423 */ /* 0x000fc80000000009 */
[----:B------:R-:W-:-:S04]  /*01b0*/  FFMA R9, R4, R9, 0.19988775253295898438 ;  /* 0x3e4caf6004097423 */ /* 0x000fc80000000009 */
[----:B------:R-:W-:-:S04]  /*01c0*/  FFMA R9, R4, R9, -0.33332940936088562012 ;  /* 0xbeaaaa2704097423 */ /* 0x000fc80000000009 */
[----:B------:R-:W-:-:S04]  /*01d0*/  FMUL R4, R4, R9 ;  /* 0x0000000904047220 */ /* 0x000fc80000400000 */
[----:B------:R-:W-:-:S04]  /*01e0*/  FFMA R7, R7, R4, R7 ;  /* 0x0000000407077223 */ /* 0x000fc80000000007 */
[----:B------:R-:W-:Y:S01]  /*01f0*/  @P0 FFMA R7, R6, 1.6832555532455444336, -R7 ;  /* 0x3fd774eb06070823 */ /* 0x000fe20000000807 */
[----:B------:R-:W-:-:S04]  /*0200*/  FSETP.NAN.AND P0, PT, |R0|, |R0|, PT ;  /* 0x400000000000720b */ /* 0x000fc80003f08200 */
[----:B------:R-:W-:-:S04]  /*0210*/  LOP3.LUT R0, R7, 0x80000000, R0, 0xb8, !PT ;  /* 0x8000000007007812 */ /* 0x000fc800078eb800 */
[----:B------:R-:W-:-:S05]  /*0220*/  FSEL R7, R0, R7, !P0 ;  /* 0x0000000700077208 */ /* 0x000fca0004000000 */
[----:B------:R-:W-:Y:S01]  /*0230*/  STG.E desc[UR6][R2.64], R7 ;  /* 0x0000000702007986 */ /* 0x000fe2000c101906 */
[----:B------:R-:W-:Y:S05]  /*0240*/  EXIT ;  /* 0x000000000000794d */ /* 0x000fea0003800000 */
.L_x_0:
[----:B------:R-:W-:-:S00]  /*0250*/  BRA `(.L_x_0) ;  /* 0xfffffffc00fc7947 */ /* 0x000fc0000383ffff */
[----:B------:R-:W-:-:S00]  /*0260*/  NOP ;  /* 0x0000000000007918 */ /* 0x000fc00000000000 */
        /* <DEDUP_REMOVED lines=9> */
.L_x_1:


//--------------------- .nv.shared.reserved.0     --------------------------
	.section	.nv.shared.reserved.0,"aw",@nobits
	.weak		__nv_reservedSMEM_offset_0_alias
	.size		__nv_reservedSMEM_offset_0_alias, 0, 64
	.other		__nv_reservedSMEM_offset_0_alias,@"STO_CUDA_RESERVED_SHARED STV_DEFAULT"
__nv_reservedSMEM_offset_0_alias:
	.zero		0
	.zero		64


//--------------------- .nv.constant0.default_function_kernel --------------------------
	.section	.nv.constant0.default_function_kernel,"a",@progbits
	.sectionflags	@""
	.align	4
.nv.constant0.default_function_kernel:
	.zero		912


//--------------------- SYMBOLS --------------------------

	.type		.nv.reservedSmem.offset0,@object
	.size		.nv.reservedSmem.offset0,0x4
